//
// Generated by NVIDIA NVVM Compiler
//
// Compiler Build ID: CL-36424714
// Cuda compilation tools, release 13.0, V13.0.88
// Based on NVVM 20.0.0
//

.version 9.0
.target sm_100
.address_size 64

	// .globl	_Z6gatherPA16_iS0_

.visible .entry _Z6gatherPA16_iS0_(
	.param .u64 .ptr .align 1 _Z6gatherPA16_iS0__param_0,
	.param .u64 .ptr .align 1 _Z6gatherPA16_iS0__param_1
)
{
	.reg .pred 	%p<3>;
	.reg .b32 	%r<15>;
	.reg .b64 	%rd<15>;

	ld.param.u64 	%rd1, [_Z6gatherPA16_iS0__param_0];
	ld.param.u64 	%rd2, [_Z6gatherPA16_iS0__param_1];
	cvta.to.global.u64 	%rd3, %rd2;
	cvta.to.global.u64 	%rd4, %rd1;
	mov.u32 	%r1, %tid.x;
	setp.eq.s32 	%p1, %r1, 0;
	add.s32 	%r2, %r1, -1;
	selp.b32 	%r3, 15, %r2, %p1;
	setp.eq.s32 	%p2, %r1, 15;
	add.s32 	%r4, %r1, 1;
	selp.b32 	%r5, 0, %r4, %p2;
	mov.u32 	%r6, %tid.y;
	mul.wide.u32 	%rd5, %r6, 64;
	add.s64 	%rd6, %rd4, %rd5;
	mul.wide.u32 	%rd7, %r3, 4;
	add.s64 	%rd8, %rd6, %rd7;
	ld.global.u32 	%r7, [%rd8];
	mul.wide.u32 	%rd9, %r1, 4;
	add.s64 	%rd10, %rd6, %rd9;
	ld.global.u32 	%r8, [%rd10];
	add.s32 	%r9, %r8, %r7;
	mul.wide.u32 	%rd11, %r5, 4;
	add.s64 	%rd12, %rd6, %rd11;
	ld.global.u32 	%r10, [%rd12];
	add.s32 	%r11, %r9, %r10;
	mul.hi.s32 	%r12, %r11, 1431655766;
	shr.u32 	%r13, %r12, 31;
	add.s32 	%r14, %r12, %r13;
	add.s64 	%rd13, %rd3, %rd5;
	add.s64 	%rd14, %rd13, %rd9;
	st.global.u32 	[%rd14], %r14;
	ret;

}
	// .globl	_Z7scatterPA16_iS0_
.visible .entry _Z7scatterPA16_iS0_(
	.param .u64 .ptr .align 1 _Z7scatterPA16_iS0__param_0,
	.param .u64 .ptr .align 1 _Z7scatterPA16_iS0__param_1
)
{
	.reg .pred 	%p<3>;
	.reg .b32 	%r<12>;
	.reg .b64 	%rd<15>;

	ld.param.u64 	%rd1, [_Z7scatterPA16_iS0__param_0];
	ld.param.u64 	%rd2, [_Z7scatterPA16_iS0__param_1];
	cvta.to.global.u64 	%rd3, %rd2;
	cvta.to.global.u64 	%rd4, %rd1;
	mov.u32 	%r1, %tid.y;
	mul.wide.u32 	%rd5, %r1, 64;
	add.s64 	%rd6, %rd4, %rd5;
	mov.u32 	%r2, %tid.x;
	mul.wide.u32 	%rd7, %r2, 4;
	add.s64 	%rd8, %rd6, %rd7;
	ld.global.u32 	%r3, [%rd8];
	setp.eq.s32 	%p1, %r2, 0;
	add.s32 	%r4, %r2, -1;
	selp.b32 	%r5, 15, %r4, %p1;
	setp.eq.s32 	%p2, %r2, 15;
	add.s32 	%r6, %r2, 1;
	selp.b32 	%r7, 0, %r6, %p2;
	mul.hi.s32 	%r8, %r3, 1431655766;
	shr.u32 	%r9, %r8, 31;
	add.s32 	%r10, %r8, %r9;
	add.s32 	%r11, %r10, %r3;
	add.s64 	%rd9, %rd3, %rd5;
	mul.wide.u32 	%rd10, %r5, 4;
	add.s64 	%rd11, %rd9, %rd10;
	st.global.u32 	[%rd11], %r11;
	add.s64 	%rd12, %rd9, %rd7;
	st.global.u32 	[%rd12], %r11;
	mul.wide.u32 	%rd13, %r7, 4;
	add.s64 	%rd14, %rd9, %rd13;
	st.global.u32 	[%rd14], %r11;
	ret;

}
	// .globl	_Z7stencilPA16_iS0_
.visible .entry _Z7stencilPA16_iS0_(
	.param .u64 .ptr .align 1 _Z7stencilPA16_iS0__param_0,
	.param .u64 .ptr .align 1 _Z7stencilPA16_iS0__param_1
)
{
	.reg .pred 	%p<5>;
	.reg .b32 	%r<18>;
	.reg .b64 	%rd<20>;

	ld.param.u64 	%rd1, [_Z7stencilPA16_iS0__param_0];
	ld.param.u64 	%rd2, [_Z7stencilPA16_iS0__param_1];
	cvta.to.global.u64 	%rd3, %rd2;
	cvta.to.global.u64 	%rd4, %rd1;
	mov.u32 	%r1, %tid.x;
	setp.eq.s32 	%p1, %r1, 0;
	add.s32 	%r2, %r1, -1;
	selp.b32 	%r3, 15, %r2, %p1;
	setp.eq.s32 	%p2, %r1, 15;
	add.s32 	%r4, %r1, 1;
	selp.b32 	%r5, 0, %r4, %p2;
	mov.u32 	%r6, %tid.y;
	setp.eq.s32 	%p3, %r6, 0;
	add.s32 	%r7, %r6, -1;
	selp.b32 	%r8, 15, %r7, %p3;
	setp.eq.s32 	%p4, %r6, 15;
	add.s32 	%r9, %r6, 1;
	selp.b32 	%r10, 0, %r9, %p4;
	mul.wide.u32 	%rd5, %r6, 64;
	add.s64 	%rd6, %rd4, %rd5;
	mul.wide.u32 	%rd7, %r3, 4;
	add.s64 	%rd8, %rd6, %rd7;
	ld.global.u32 	%r11, [%rd8];
	mul.wide.u32 	%rd9, %r5, 4;
	add.s64 	%rd10, %rd6, %rd9;
	ld.global.u32 	%r12, [%rd10];
	add.s32 	%r13, %r12, %r11;
	mul.wide.u32 	%rd11, %r8, 64;
	add.s64 	%rd12, %rd4, %rd11;
	mul.wide.u32 	%rd13, %r1, 4;
	add.s64 	%rd14, %rd12, %rd13;
	ld.global.u32 	%r14, [%rd14];
	add.s32 	%r15, %r13, %r14;
	mul.wide.u32 	%rd15, %r10, 64;
	add.s64 	%rd16, %rd4, %rd15;
	add.s64 	%rd17, %rd16, %rd13;
	ld.global.u32 	%r16, [%rd17];
	add.s32 	%r17, %r15, %r16;
	add.s64 	%rd18, %rd3, %rd5;
	add.s64 	%rd19, %rd18, %rd13;
	st.global.u32 	[%rd19], %r17;
	ret;

}


// ===== COMPILED SASS (sm_100) =====

	.target	sm_100

	.elftype	@"ET_EXEC"


//--------------------- .note.nv.tkinfo           --------------------------
	.section	.note.nv.tkinfo,"",@"SHT_NOTE"
	.sectionflags	@"SHF_NOTE_NV_TKINFO"
	.tkinfo
        /*0018*/ 	.word	0x00000002
        /*0030*/ 	.string	""
        /*0030*/ 	.string	"ptxas"
        /*0030*/ 	.string	"Cuda compilation tools, release 13.0, V13.0.88"
        /*0030*/ 	.string	"Build cuda_13.0.r13.0/compiler.36424714_0"
        /*0030*/ 	.string	"-arch sm_100 -m 64 "



//--------------------- .note.nv.cuinfo           --------------------------
	.section	.note.nv.cuinfo,"",@"SHT_NOTE"
	.sectionflags	@"SHF_NOTE_NV_CUINFO"
        /*0018*/ 	.short	0x0002
        /*001a*/ 	.short	0x0064
        /*001c*/ 	.short	0x0082
	.zero		2


//--------------------- .nv.info                  --------------------------
	.section	.nv.info,"",@"SHT_CUDA_INFO"
	.align	4


	//----- nvinfo : EIATTR_REGCOUNT
	.align		4
        /*0000*/ 	.byte	0x04, 0x2f
        /*0002*/ 	.short	(.L_1 - .L_0)
	.align		4
.L_0:
        /*0004*/ 	.word	index@(_Z6gatherPA16_iS0_)
        /*0008*/ 	.word	0x00000010


	//----- nvinfo : EIATTR_FRAME_SIZE
	.align		4
.L_1:
        /*000c*/ 	.byte	0x04, 0x11
        /*000e*/ 	.short	(.L_3 - .L_2)
	.align		4
.L_2:
        /*0010*/ 	.word	index@(_Z6gatherPA16_iS0_)
        /*0014*/ 	.word	0x00000000


	//----- nvinfo : EIATTR_REGCOUNT
	.align		4
.L_3:
        /*0018*/ 	.byte	0x04, 0x2f
        /*001a*/ 	.short	(.L_5 - .L_4)
	.align		4
.L_4:
        /*001c*/ 	.word	index@(_Z7scatterPA16_iS0_)
        /*0020*/ 	.word	0x00000010


	//----- nvinfo : EIATTR_FRAME_SIZE
	.align		4
.L_5:
        /*0024*/ 	.byte	0x04, 0x11
        /*0026*/ 	.short	(.L_7 - .L_6)
	.align		4
.L_6:
        /*0028*/ 	.word	index@(_Z7scatterPA16_iS0_)
        /*002c*/ 	.word	0x00000000


	//----- nvinfo : EIATTR_REGCOUNT
	.align		4
.L_7:
        /*0030*/ 	.byte	0x04, 0x2f
        /*0032*/ 	.short	(.L_9 - .L_8)
	.align		4
.L_8:
        /*0034*/ 	.word	index@(_Z7stencilPA16_iS0_)
        /*0038*/ 	.word	0x00000012


	//----- nvinfo : EIATTR_FRAME_SIZE
	.align		4
.L_9:
        /*003c*/ 	.byte	0x04, 0x11
        /*003e*/ 	.short	(.L_11 - .L_10)
	.align		4
.L_10:
        /*0040*/ 	.word	index@(_Z7stencilPA16_iS0_)
        /*0044*/ 	.word	0x00000000


	//----- nvinfo : EIATTR_MIN_STACK_SIZE
	.align		4
.L_11:
        /*0048*/ 	.byte	0x04, 0x12
        /*004a*/ 	.short	(.L_13 - .L_12)
	.align		4
.L_12:
        /*004c*/ 	.word	index@(_Z7stencilPA16_iS0_)
        /*0050*/ 	.word	0x00000000


	//----- nvinfo : EIATTR_MIN_STACK_SIZE
	.align		4
.L_13:
        /*0054*/ 	.byte	0x04, 0x12
        /*0056*/ 	.short	(.L_15 - .L_14)
	.align		4
.L_14:
        /*0058*/ 	.word	index@(_Z7scatterPA16_iS0_)
        /*005c*/ 	.word	0x00000000


	//----- nvinfo : EIATTR_MIN_STACK_SIZE
	.align		4
.L_15:
        /*0060*/ 	.byte	0x04, 0x12
        /*0062*/ 	.short	(.L_17 - .L_16)
	.align		4
.L_16:
        /*0064*/ 	.word	index@(_Z6gatherPA16_iS0_)
        /*0068*/ 	.word	0x00000000
.L_17:


//--------------------- .nv.compat                --------------------------
	.section	.nv.compat,"",@"SHT_CUDA_COMPAT_INFO"
	.align	4
        /*0000*/ 	.byte	0x02, 0x09, 0x00, 0x00, 0x02, 0x02, 0x01, 0x00, 0x02, 0x05, 0x05, 0x00, 0x03, 0x07, 0x01, 0x01
        /*0010*/ 	.byte	0x02, 0x03, 0x00, 0x00, 0x02, 0x06, 0x01, 0x00, 0x04, 0x0b, 0x08, 0x00, 0x09, 0x00, 0x00, 0x00
        /*0020*/ 	.byte	0x00, 0x00, 0x00, 0x00


//--------------------- .nv.info._Z7stencilPA16_iS0_ --------------------------
	.section	.nv.info._Z7stencilPA16_iS0_,"",@"SHT_CUDA_INFO"
	.sectionflags	@""
	.align	4


	//----- nvinfo : EIATTR_CUDA_API_VERSION
	.align		4
        /*0000*/ 	.byte	0x04, 0x37
        /*0002*/ 	.short	(.L_19 - .L_18)
.L_18:
        /*0004*/ 	.word	0x00000082


	//----- nvinfo : EIATTR_KPARAM_INFO
	.align		4
.L_19:
        /*0008*/ 	.byte	0x04, 0x17
        /*000a*/ 	.short	(.L_21 - .L_20)
.L_20:
        /*000c*/ 	.word	0x00000000
        /*0010*/ 	.short	0x0001
        /*0012*/ 	.short	0x0008
        /*0014*/ 	.byte	0x00, 0xf5, 0x21, 0x00


	//----- nvinfo : EIATTR_KPARAM_INFO
	.align		4
.L_21:
        /*0018*/ 	.byte	0x04, 0x17
        /*001a*/ 	.short	(.L_23 - .L_22)
.L_22:
        /*001c*/ 	.word	0x00000000
        /*0020*/ 	.short	0x0000
        /*0022*/ 	.short	0x0000
        /*0024*/ 	.byte	0x00, 0xf5, 0x21, 0x00


	//----- nvinfo : EIATTR_SPARSE_MMA_MASK
	.align		4
.L_23:
        /*0028*/ 	.byte	0x03, 0x50
        /*002a*/ 	.short	0x0000


	//----- nvinfo : EIATTR_MAXREG_COUNT
	.align		4
        /*002c*/ 	.byte	0x03, 0x1b
        /*002e*/ 	.short	0x00ff


	//----- nvinfo : EIATTR_MERCURY_ISA_VERSION
	.align		4
        /*0030*/ 	.byte	0x03, 0x5f
        /*0032*/ 	.short	0x0101


	//----- nvinfo : EIATTR_VRC_CTA_INIT_COUNT
	.align		4
        /*0034*/ 	.byte	0x02, 0x4a
	.zero		1
	.zero		1


	//----- nvinfo : EIATTR_EXIT_INSTR_OFFSETS
	.align		4
        /*0038*/ 	.byte	0x04, 0x1c
        /*003a*/ 	.short	(.L_25 - .L_24)


	//   ....[0]....
.L_24:
        /*003c*/ 	.word	0x00000220


	//----- nvinfo : EIATTR_CBANK_PARAM_SIZE
	.align		4
.L_25:
        /*0040*/ 	.byte	0x03, 0x19
        /*0042*/ 	.short	0x0010


	//----- nvinfo : EIATTR_PARAM_CBANK
	.align		4
        /*0044*/ 	.byte	0x04, 0x0a
        /*0046*/ 	.short	(.L_27 - .L_26)
	.align		4
.L_26:
        /*0048*/ 	.word	index@(.nv.constant0._Z7stencilPA16_iS0_)
        /*004c*/ 	.short	0x0380
        /*004e*/ 	.short	0x0010


	//----- nvinfo : EIATTR_SW_WAR
	.align		4
.L_27:
        /*0050*/ 	.byte	0x04, 0x36
        /*0052*/ 	.short	(.L_29 - .L_28)
.L_28:
        /*0054*/ 	.word	0x00000008
.L_29:


//--------------------- .nv.info._Z7scatterPA16_iS0_ --------------------------
	.section	.nv.info._Z7scatterPA16_iS0_,"",@"SHT_CUDA_INFO"
	.sectionflags	@""
	.align	4


	//----- nvinfo : EIATTR_CUDA_API_VERSION
	.align		4
        /*0000*/ 	.byte	0x04, 0x37
        /*0002*/ 	.short	(.L_31 - .L_30)
.L_30:
        /*0004*/ 	.word	0x00000082


	//----- nvinfo : EIATTR_KPARAM_INFO
	.align		4
.L_31:
        /*0008*/ 	.byte	0x04, 0x17
        /*000a*/ 	.short	(.L_33 - .L_32)
.L_32:
        /*000c*/ 	.word	0x00000000
        /*0010*/ 	.short	0x0001
        /*0012*/ 	.short	0x0008
        /*0014*/ 	.byte	0x00, 0xf5, 0x21, 0x00


	//----- nvinfo : EIATTR_KPARAM_INFO
	.align		4
.L_33:
        /*0018*/ 	.byte	0x04, 0x17
        /*001a*/ 	.short	(.L_35 - .L_34)
.L_34:
        /*001c*/ 	.word	0x00000000
        /*0020*/ 	.short	0x0000
        /*0022*/ 	.short	0x0000
        /*0024*/ 	.byte	0x00, 0xf5, 0x21, 0x00


	//----- nvinfo : EIATTR_SPARSE_MMA_MASK
	.align		4
.L_35:
        /*0028*/ 	.byte	0x03, 0x50
        /*002a*/ 	.short	0x0000


	//----- nvinfo : EIATTR_MAXREG_COUNT
	.align		4
        /*002c*/ 	.byte	0x03, 0x1b
        /*002e*/ 	.short	0x00ff


	//----- nvinfo : EIATTR_MERCURY_ISA_VERSION
	.align		4
        /*0030*/ 	.byte	0x03, 0x5f
        /*0032*/ 	.short	0x0101


	//----- nvinfo : EIATTR_VRC_CTA_INIT_COUNT
	.align		4
        /*0034*/ 	.byte	0x02, 0x4a
	.zero		1
	.zero		1


	//----- nvinfo : EIATTR_EXIT_INSTR_OFFSETS
	.align		4
        /*0038*/ 	.byte	0x04, 0x1c
        /*003a*/ 	.short	(.L_37 - .L_36)


	//   ....[0]....
.L_36:
        /*003c*/ 	.word	0x00000190


	//----- nvinfo : EIATTR_CBANK_PARAM_SIZE
	.align		4
.L_37:
        /*0040*/ 	.byte	0x03, 0x19
        /*0042*/ 	.short	0x0010


	//----- nvinfo : EIATTR_PARAM_CBANK
	.align		4
        /*0044*/ 	.byte	0x04, 0x0a
        /*0046*/ 	.short	(.L_39 - .L_38)
	.align		4
.L_38:
        /*0048*/ 	.word	index@(.nv.constant0._Z7scatterPA16_iS0_)
        /*004c*/ 	.short	0x0380
        /*004e*/ 	.short	0x0010


	//----- nvinfo : EIATTR_SW_WAR
	.align		4
.L_39:
        /*0050*/ 	.byte	0x04, 0x36
        /*0052*/ 	.short	(.L_41 - .L_40)
.L_40:
        /*0054*/ 	.word	0x00000008
.L_41:


//--------------------- .nv.info._Z6gatherPA16_iS0_ --------------------------
	.section	.nv.info._Z6gatherPA16_iS0_,"",@"SHT_CUDA_INFO"
	.sectionflags	@""
	.align	4


	//----- nvinfo : EIATTR_CUDA_API_VERSION
	.align		4
        /*0000*/ 	.byte	0x04, 0x37
        /*0002*/ 	.short	(.L_43 - .L_42)
.L_42:
        /*0004*/ 	.word	0x00000082


	//----- nvinfo : EIATTR_KPARAM_INFO
	.align		4
.L_43:
        /*0008*/ 	.byte	0x04, 0x17
        /*000a*/ 	.short	(.L_45 - .L_44)
.L_44:
        /*000c*/ 	.word	0x00000000
        /*0010*/ 	.short	0x0001
        /*0012*/ 	.short	0x0008
        /*0014*/ 	.byte	0x00, 0xf5, 0x21, 0x00


	//----- nvinfo : EIATTR_KPARAM_INFO
	.align		4
.L_45:
        /*0018*/ 	.byte	0x04, 0x17
        /*001a*/ 	.short	(.L_47 - .L_46)
.L_46:
        /*001c*/ 	.word	0x00000000
        /*0020*/ 	.short	0x0000
        /*0022*/ 	.short	0x0000
        /*0024*/ 	.byte	0x00, 0xf5, 0x21, 0x00


	//----- nvinfo : EIATTR_SPARSE_MMA_MASK
	.align		4
.L_47:
        /*0028*/ 	.byte	0x03, 0x50
        /*002a*/ 	.short	0x0000


	//----- nvinfo : EIATTR_MAXREG_COUNT
	.align		4
        /*002c*/ 	.byte	0x03, 0x1b
        /*002e*/ 	.short	0x00ff


	//----- nvinfo : EIATTR_MERCURY_ISA_VERSION
	.align		4
        /*0030*/ 	.byte	0x03, 0x5f
        /*0032*/ 	.short	0x0101


	//----- nvinfo : EIATTR_VRC_CTA_INIT_COUNT
	.align		4
        /*0034*/ 	.byte	0x02, 0x4a
	.zero		1
	.zero		1


	//----- nvinfo : EIATTR_EXIT_INSTR_OFFSETS
	.align		4
        /*0038*/ 	.byte	0x04, 0x1c
        /*003a*/ 	.short	(.L_49 - .L_48)


	//   ....[0]....
.L_48:
        /*003c*/ 	.word	0x00000190


	//----- nvinfo : EIATTR_CBANK_PARAM_SIZE
	.align		4
.L_49:
        /*0040*/ 	.byte	0x03, 0x19
        /*0042*/ 	.short	0x0010


	//----- nvinfo : EIATTR_PARAM_CBANK
	.align		4
        /*0044*/ 	.byte	0x04, 0x0a
        /*0046*/ 	.short	(.L_51 - .L_50)
	.align		4
.L_50:
        /*0048*/ 	.word	index@(.nv.constant0._Z6gatherPA16_iS0_)
        /*004c*/ 	.short	0x0380
        /*004e*/ 	.short	0x0010


	//----- nvinfo : EIATTR_SW_WAR
	.align		4
.L_51:
        /*0050*/ 	.byte	0x04, 0x36
        /*0052*/ 	.short	(.L_53 - .L_52)
.L_52:
        /*0054*/ 	.word	0x00000008
.L_53:


//--------------------- .nv.callgraph             --------------------------
	.section	.nv.callgraph,"",@"SHT_CUDA_CALLGRAPH"
	.align	4
	.sectionentsize	8
	.align		4
        /*0000*/ 	.word	0x00000000
	.align		4
        /*0004*/ 	.word	0xffffffff
	.align		4
        /*0008*/ 	.word	0x00000000
	.align		4
        /*000c*/ 	.word	0xfffffffe
	.align		4
        /*0010*/ 	.word	0x00000000
	.align		4
        /*0014*/ 	.word	0xfffffffd
	.align		4
        /*0018*/ 	.word	0x00000000
	.align		4
        /*001c*/ 	.word	0xfffffffc


//--------------------- .text._Z7stencilPA16_iS0_ --------------------------
	.section	.text._Z7stencilPA16_iS0_,"ax",@progbits
	.align	128
        .global         _Z7stencilPA16_iS0_
        .type           _Z7stencilPA16_iS0_,@function
        .size           _Z7stencilPA16_iS0_,(.L_x_3 - _Z7stencilPA16_iS0_)
        .other          _Z7stencilPA16_iS0_,@"STO_CUDA_ENTRY STV_DEFAULT"
_Z7stencilPA16_iS0_:
.text._Z7stencilPA16_iS0_:
[----:B------:R-:W-:Y:S01]  /*0000*/  LDC R1, c[0x0][0x37c] ;  /* 0x0000df00ff017b82 */ /* 0x000fe20000000800 */
[----:B------:R-:W0:Y:S07]  /*0010*/  S2R R5, SR_TID.Y ;  /* 0x0000000000057919 */ /* 0x000e2e0000002200 */
[----:B------:R-:W1:Y:S01]  /*0020*/  LDC.64 R2, c[0x0][0x380] ;  /* 0x0000e000ff027b82 */ /* 0x000e620000000a00 */
[----:B------:R-:W2:Y:S01]  /*0030*/  LDCU.64 UR4, c[0x0][0x358] ;  /* 0x00006b00ff0477ac */ /* 0x000ea20008000a00 */
[----:B------:R-:W3:Y:S01]  /*0040*/  S2R R0, SR_TID.X ;  /* 0x0000000000007919 */ /* 0x000ee20000002100 */
[----:B0-----:R-:W-:-:S02]  /*0050*/  ISETP.NE.AND P2, PT, R5, RZ, PT ;  /* 0x000000ff0500720c */ /* 0x001fc40003f45270 */
[C---:B------:R-:W-:Y:S02]  /*0060*/  IADD3 R6, PT, PT, R5.reuse, -0x1, RZ ;  /* 0xffffffff05067810 */ /* 0x040fe40007ffe0ff */
[C---:B------:R-:W-:Y:S01]  /*0070*/  ISETP.NE.AND P3, PT, R5.reuse, 0xf, PT ;  /* 0x0000000f0500780c */ /* 0x040fe20003f65270 */
[----:B---3--:R-:W-:Y:S01]  /*0080*/  VIADD R8, R0, 0x1 ;  /* 0x0000000100087836 */ /* 0x008fe20000000000 */
[C---:B------:R-:W-:Y:S02]  /*0090*/  IADD3 R10, PT, PT, R5.reuse, 0x1, RZ ;  /* 0x00000001050a7810 */ /* 0x040fe40007ffe0ff */
[----:B------:R-:W-:Y:S01]  /*00a0*/  SEL R11, R6, 0xf, P2 ;  /* 0x0000000f060b7807 */ /* 0x000fe20001000000 */
[----:B-1----:R-:W-:Y:S01]  /*00b0*/  IMAD.WIDE.U32 R6, R5, 0x40, R2 ;  /* 0x0000004005067825 */ /* 0x002fe200078e0002 */
[C---:B------:R-:W-:Y:S02]  /*00c0*/  ISETP.NE.AND P0, PT, R0.reuse, RZ, PT ;  /* 0x000000ff0000720c */ /* 0x040fe40003f05270 */
[----:B------:R-:W-:-:S02]  /*00d0*/  IADD3 R4, PT, PT, R0, -0x1, RZ ;  /* 0xffffffff00047810 */ /* 0x000fc40007ffe0ff */
[----:B------:R-:W-:Y:S02]  /*00e0*/  ISETP.NE.AND P1, PT, R0, 0xf, PT ;  /* 0x0000000f0000780c */ /* 0x000fe40003f25270 */
[----:B------:R-:W-:Y:S01]  /*00f0*/  SEL R15, R10, RZ, P3 ;  /* 0x000000ff0a0f7207 */ /* 0x000fe20001800000 */
[--C-:B------:R-:W-:Y:S01]  /*0100*/  IMAD.WIDE.U32 R10, R11, 0x40, R2.reuse ;  /* 0x000000400b0a7825 */ /* 0x100fe200078e0002 */
[----:B------:R-:W-:Y:S02]  /*0110*/  SEL R9, R4, 0xf, P0 ;  /* 0x0000000f04097807 */ /* 0x000fe40000000000 */
[----:B------:R-:W-:Y:S01]  /*0120*/  SEL R13, R8, RZ, P1 ;  /* 0x000000ff080d7207 */ /* 0x000fe20000800000 */
[----:B------:R-:W-:-:S04]  /*0130*/  IMAD.WIDE.U32 R2, R15, 0x40, R2 ;  /* 0x000000400f027825 */ /* 0x000fc800078e0002 */
[----:B------:R-:W-:-:S04]  /*0140*/  IMAD.WIDE.U32 R8, R9, 0x4, R6 ;  /* 0x0000000409087825 */ /* 0x000fc800078e0006 */
[----:B------:R-:W-:Y:S02]  /*0150*/  IMAD.WIDE.U32 R6, R13, 0x4, R6 ;  /* 0x000000040d067825 */ /* 0x000fe400078e0006 */
[----:B--2---:R-:W2:Y:S01]  /*0160*/  LDG.E R8, desc[UR4][R8.64] ;  /* 0x0000000408087981 */ /* 0x004ea2000c1e1900 */
[----:B------:R-:W0:Y:S01]  /*0170*/  LDC.64 R12, c[0x0][0x388] ;  /* 0x0000e200ff0c7b82 */ /* 0x000e220000000a00 */
[C---:B------:R-:W-:Y:S02]  /*0180*/  IMAD.WIDE.U32 R10, R0.reuse, 0x4, R10 ;  /* 0x00000004000a7825 */ /* 0x040fe400078e000a */
[----:B------:R-:W2:Y:S02]  /*0190*/  LDG.E R7, desc[UR4][R6.64] ;  /* 0x0000000406077981 */ /* 0x000ea4000c1e1900 */
[----:B------:R-:W-:Y:S02]  /*01a0*/  IMAD.WIDE.U32 R2, R0, 0x4, R2 ;  /* 0x0000000400027825 */ /* 0x000fe400078e0002 */
[----:B------:R-:W2:Y:S04]  /*01b0*/  LDG.E R10, desc[UR4][R10.64] ;  /* 0x000000040a0a7981 */ /* 0x000ea8000c1e1900 */
[----:B------:R-:W3:Y:S01]  /*01c0*/  LDG.E R3, desc[UR4][R2.64] ;  /* 0x0000000402037981 */ /* 0x000ee2000c1e1900 */
[----:B0-----:R-:W-:-:S04]  /*01d0*/  IMAD.WIDE.U32 R4, R5, 0x40, R12 ;  /* 0x0000004005047825 */ /* 0x001fc800078e000c */
[----:B------:R-:W-:Y:S01]  /*01e0*/  IMAD.WIDE.U32 R4, R0, 0x4, R4 ;  /* 0x0000000400047825 */ /* 0x000fe200078e0004 */
[----:B--2---:R-:W-:-:S05]  /*01f0*/  IADD3 R12, PT, PT, R10, R7, R8 ;  /* 0x000000070a0c7210 */ /* 0x004fca0007ffe008 */
[----:B---3--:R-:W-:-:S05]  /*0200*/  IMAD.IADD R13, R12, 0x1, R3 ;  /* 0x000000010c0d7824 */ /* 0x008fca00078e0203 */
[----:B------:R-:W-:Y:S01]  /*0210*/  STG.E desc[UR4][R4.64], R13 ;  /* 0x0000000d04007986 */ /* 0x000fe2000c101904 */
[----:B------:R-:W-:Y:S05]  /*0220*/  EXIT ;  /* 0x000000000000794d */ /* 0x000fea0003800000 */
.L_x_0:
[----:B------:R-:W-:-:S00]  /*0230*/  BRA `(.L_x_0) ;  /* 0xfffffffc00fc7947 */ /* 0x000fc0000383ffff */
[----:B------:R-:W-:-:S00]  /*0240*/  NOP ;  /* 0x0000000000007918 */ /* 0x000fc00000000000 */
        /* <DEDUP_REMOVED lines=11> */
.L_x_3:


//--------------------- .text._Z7scatterPA16_iS0_ --------------------------
	.section	.text._Z7scatterPA16_iS0_,"ax",@progbits
	.align	128
        .global         _Z7scatterPA16_iS0_
        .type           _Z7scatterPA16_iS0_,@function
        .size           _Z7scatterPA16_iS0_,(.L_x_4 - _Z7scatterPA16_iS0_)
        .other          _Z7scatterPA16_iS0_,@"STO_CUDA_ENTRY STV_DEFAULT"
_Z7scatterPA16_iS0_:
.text._Z7scatterPA16_iS0_:
[----:B------:R-:W-:Y:S01]  /*0000*/  LDC R1, c[0x0][0x37c] ;  /* 0x0000df00ff017b82 */ /* 0x000fe20000000800 */
[----:B------:R-:W0:Y:S07]  /*0010*/  S2R R7, SR_TID.Y ;  /* 0x0000000000077919 */ /* 0x000e2e0000002200 */
[----:B------:R-:W0:Y:S01]  /*0020*/  LDC.64 R2, c[0x0][0x380] ;  /* 0x0000e000ff027b82 */ /* 0x000e220000000a00 */
[----:B------:R-:W1:Y:S01]  /*0030*/  LDCU.64 UR4, c[0x0][0x358] ;  /* 0x00006b00ff0477ac */ /* 0x000e620008000a00 */
[----:B------:R-:W2:Y:S06]  /*0040*/  S2R R13, SR_TID.X ;  /* 0x00000000000d7919 */ /* 0x000eac0000002100 */
[----:B------:R-:W3:Y:S01]  /*0050*/  LDC.64 R4, c[0x0][0x388] ;  /* 0x0000e200ff047b82 */ /* 0x000ee20000000a00 */
[----:B0-----:R-:W-:-:S04]  /*0060*/  IMAD.WIDE.U32 R2, R7, 0x40, R2 ;  /* 0x0000004007027825 */ /* 0x001fc800078e0002 */
[----:B--2---:R-:W-:-:S05]  /*0070*/  IMAD.WIDE.U32 R2, R13, 0x4, R2 ;  /* 0x000000040d027825 */ /* 0x004fca00078e0002 */
[----:B-1----:R0:W2:Y:S01]  /*0080*/  LDG.E R0, desc[UR4][R2.64] ;  /* 0x0000000402007981 */ /* 0x0020a2000c1e1900 */
[----:B------:R-:W-:Y:S01]  /*0090*/  ISETP.NE.AND P0, PT, R13, RZ, PT ;  /* 0x000000ff0d00720c */ /* 0x000fe20003f05270 */
[----:B---3--:R-:W-:Y:S01]  /*00a0*/  IMAD.WIDE.U32 R4, R7, 0x40, R4 ;  /* 0x0000004007047825 */ /* 0x008fe200078e0004 */
[C---:B------:R-:W-:Y:S02]  /*00b0*/  IADD3 R6, PT, PT, R13.reuse, -0x1, RZ ;  /* 0xffffffff0d067810 */ /* 0x040fe40007ffe0ff */
[C---:B------:R-:W-:Y:S02]  /*00c0*/  ISETP.NE.AND P1, PT, R13.reuse, 0xf, PT ;  /* 0x0000000f0d00780c */ /* 0x040fe40003f25270 */
[----:B------:R-:W-:Y:S02]  /*00d0*/  IADD3 R8, PT, PT, R13, 0x1, RZ ;  /* 0x000000010d087810 */ /* 0x000fe40007ffe0ff */
[----:B------:R-:W-:-:S05]  /*00e0*/  SEL R7, R6, 0xf, P0 ;  /* 0x0000000f06077807 */ /* 0x000fca0000000000 */
[----:B0-----:R-:W-:-:S04]  /*00f0*/  IMAD.WIDE.U32 R2, R7, 0x4, R4 ;  /* 0x0000000407027825 */ /* 0x001fc800078e0004 */
[----:B------:R-:W-:-:S04]  /*0100*/  IMAD.WIDE.U32 R6, R13, 0x4, R4 ;  /* 0x000000040d067825 */ /* 0x000fc800078e0004 */
[----:B--2---:R-:W-:-:S05]  /*0110*/  IMAD.HI R9, R0, 0x55555556, RZ ;  /* 0x5555555600097827 */ /* 0x004fca00078e02ff */
[----:B------:R-:W-:Y:S02]  /*0120*/  LEA.HI R11, R9, R9, RZ, 0x1 ;  /* 0x00000009090b7211 */ /* 0x000fe400078f08ff */
[----:B------:R-:W-:Y:S02]  /*0130*/  SEL R9, R8, RZ, P1 ;  /* 0x000000ff08097207 */ /* 0x000fe40000800000 */
[----:B------:R-:W-:-:S03]  /*0140*/  IADD3 R11, PT, PT, R0, R11, RZ ;  /* 0x0000000b000b7210 */ /* 0x000fc60007ffe0ff */
[----:B------:R-:W-:Y:S02]  /*0150*/  IMAD.WIDE.U32 R4, R9, 0x4, R4 ;  /* 0x0000000409047825 */ /* 0x000fe400078e0004 */
[----:B------:R-:W-:Y:S04]  /*0160*/  STG.E desc[UR4][R2.64], R11 ;  /* 0x0000000b02007986 */ /* 0x000fe8000c101904 */
[----:B------:R-:W-:Y:S04]  /*0170*/  STG.E desc[UR4][R6.64], R11 ;  /* 0x0000000b06007986 */ /* 0x000fe8000c101904 */
[----:B------:R-:W-:Y:S01]  /*0180*/  STG.E desc[UR4][R4.64], R11 ;  /* 0x0000000b04007986 */ /* 0x000fe2000c101904 */
[----:B------:R-:W-:Y:S05]  /*0190*/  EXIT ;  /* 0x000000000000794d */ /* 0x000fea0003800000 */
.L_x_1:
        /* <DEDUP_REMOVED lines=14> */
.L_x_4:


//--------------------- .text._Z6gatherPA16_iS0_  --------------------------
	.section	.text._Z6gatherPA16_iS0_,"ax",@progbits
	.align	128
        .global         _Z6gatherPA16_iS0_
        .type           _Z6gatherPA16_iS0_,@function
        .size           _Z6gatherPA16_iS0_,(.L_x_5 - _Z6gatherPA16_iS0_)
        .other          _Z6gatherPA16_iS0_,@"STO_CUDA_ENTRY STV_DEFAULT"
_Z6gatherPA16_iS0_:
.text._Z6gatherPA16_iS0_:
[----:B------:R-:W-:Y:S01]  /*0000*/  LDC R1, c[0x0][0x37c] ;  /* 0x0000df00ff017b82 */ /* 0x000fe20000000800 */
[----:B------:R-:W0:Y:S07]  /*0010*/  S2R R11, SR_TID.X ;  /* 0x00000000000b7919 */ /* 0x000e2e0000002100 */
[----:B------:R-:W1:Y:S01]  /*0020*/  LDC.64 R2, c[0x0][0x380] ;  /* 0x0000e000ff027b82 */ /* 0x000e620000000a00 */
[----:B------:R-:W2:Y:S01]  /*0030*/  LDCU.64 UR4, c[0x0][0x358] ;  /* 0x00006b00ff0477ac */ /* 0x000ea20008000a00 */
[----:B------:R-:W1:Y:S01]  /*0040*/  S2R R13, SR_TID.Y ;  /* 0x00000000000d7919 */ /* 0x000e620000002200 */
[----:B0-----:R-:W-:-:S02]  /*0050*/  ISETP.NE.AND P0, PT, R11, RZ, PT ;  /* 0x000000ff0b00720c */ /* 0x001fc40003f05270 */
[C---:B------:R-:W-:Y:S02]  /*0060*/  IADD3 R0, PT, PT, R11.reuse, -0x1, RZ ;  /* 0xffffffff0b007810 */ /* 0x040fe40007ffe0ff */
[----:B------:R-:W-:Y:S01]  /*0070*/  ISETP.NE.AND P1, PT, R11, 0xf, PT ;  /* 0x0000000f0b00780c */ /* 0x000fe20003f25270 */
[----:B-1----:R-:W-:Y:S01]  /*0080*/  IMAD.WIDE.U32 R2, R13, 0x40, R2 ;  /* 0x000000400d027825 */ /* 0x002fe200078e0002 */
[C---:B------:R-:W-:Y:S02]  /*0090*/  IADD3 R4, PT, PT, R11.reuse, 0x1, RZ ;  /* 0x000000010b047810 */ /* 0x040fe40007ffe0ff */
[----:B------:R-:W-:Y:S02]  /*00a0*/  SEL R5, R0, 0xf, P0 ;  /* 0x0000000f00057807 */ /* 0x000fe40000000000 */
[----:B------:R-:W-:Y:S01]  /*00b0*/  SEL R9, R4, RZ, P1 ;  /* 0x000000ff04097207 */ /* 0x000fe20000800000 */
[----:B------:R-:W-:-:S04]  /*00c0*/  IMAD.WIDE.U32 R6, R11, 0x4, R2 ;  /* 0x000000040b067825 */ /* 0x000fc800078e0002 */
[--C-:B------:R-:W-:Y:S02]  /*00d0*/  IMAD.WIDE.U32 R4, R5, 0x4, R2.reuse ;  /* 0x0000000405047825 */ /* 0x100fe400078e0002 */
[----:B--2---:R-:W2:Y:S02]  /*00e0*/  LDG.E R7, desc[UR4][R6.64] ;  /* 0x0000000406077981 */ /* 0x004ea4000c1e1900 */
[----:B------:R-:W-:Y:S02]  /*00f0*/  IMAD.WIDE.U32 R2, R9, 0x4, R2 ;  /* 0x0000000409027825 */ /* 0x000fe400078e0002 */
[----:B------:R-:W2:Y:S01]  /*0100*/  LDG.E R4, desc[UR4][R4.64] ;  /* 0x0000000404047981 */ /* 0x000ea2000c1e1900 */
[----:B------:R-:W0:Y:S03]  /*0110*/  LDC.64 R8, c[0x0][0x388] ;  /* 0x0000e200ff087b82 */ /* 0x000e260000000a00 */
[----:B------:R-:W2:Y:S01]  /*0120*/  LDG.E R2, desc[UR4][R2.64] ;  /* 0x0000000402027981 */ /* 0x000ea2000c1e1900 */
[----:B0-----:R-:W-:-:S04]  /*0130*/  IMAD.WIDE.U32 R8, R13, 0x40, R8 ;  /* 0x000000400d087825 */ /* 0x001fc800078e0008 */
[----:B------:R-:W-:Y:S01]  /*0140*/  IMAD.WIDE.U32 R8, R11, 0x4, R8 ;  /* 0x000000040b087825 */ /* 0x000fe200078e0008 */
[----:B--2---:R-:W-:-:S05]  /*0150*/  IADD3 R0, PT, PT, R2, R7, R4 ;  /* 0x0000000702007210 */ /* 0x004fca0007ffe004 */
[----:B------:R-:W-:-:S05]  /*0160*/  IMAD.HI R0, R0, 0x55555556, RZ ;  /* 0x5555555600007827 */ /* 0x000fca00078e02ff */
[----:B------:R-:W-:-:S05]  /*0170*/  LEA.HI R11, R0, R0, RZ, 0x1 ;  /* 0x00000000000b7211 */ /* 0x000fca00078f08ff */
[----:B------:R-:W-:Y:S01]  /*0180*/  STG.E desc[UR4][R8.64], R11 ;  /* 0x0000000b08007986 */ /* 0x000fe2000c101904 */
[----:B------:R-:W-:Y:S05]  /*0190*/  EXIT ;  /* 0x000000000000794d */ /* 0x000fea0003800000 */
.L_x_2:
        /* <DEDUP_REMOVED lines=14> */
.L_x_5:


//--------------------- .nv.shared.reserved.0     --------------------------
	.section	.nv.shared.reserved.0,"aw",@nobits
	.weak		__nv_reservedSMEM_offset_0_alias
	.size		__nv_reservedSMEM_offset_0_alias, 0, 64
	.other		__nv_reservedSMEM_offset_0_alias,@"STO_CUDA_RESERVED_SHARED STV_DEFAULT"
__nv_reservedSMEM_offset_0_alias:
	.zero		0
	.zero		64


//--------------------- .nv.constant0._Z7stencilPA16_iS0_ --------------------------
	.section	.nv.constant0._Z7stencilPA16_iS0_,"a",@progbits
	.sectionflags	@""
	.align	4
.nv.constant0._Z7stencilPA16_iS0_:
	.zero		912


//--------------------- .nv.constant0._Z7scatterPA16_iS0_ --------------------------
	.section	.nv.constant0._Z7scatterPA16_iS0_,"a",@progbits
	.sectionflags	@""
	.align	4
.nv.constant0._Z7scatterPA16_iS0_:
	.zero		912


//--------------------- .nv.constant0._Z6gatherPA16_iS0_ --------------------------
	.section	.nv.constant0._Z6gatherPA16_iS0_,"a",@progbits
	.sectionflags	@""
	.align	4
.nv.constant0._Z6gatherPA16_iS0_:
	.zero		912


//--------------------- SYMBOLS --------------------------

	.type		.nv.reservedSmem.offset0,@object
	.size		.nv.reservedSmem.offset0,0x4
